//
// Generated by NVIDIA NVVM Compiler
//
// Compiler Build ID: CL-36424714
// Cuda compilation tools, release 13.0, V13.0.88
// Based on NVVM 20.0.0
//

.version 9.0
.target sm_100
.address_size 64

	// .globl	_Z14poly2mask_cudaPiiiPfS0_i

.visible .entry _Z14poly2mask_cudaPiiiPfS0_i(
	.param .u64 .ptr .align 1 _Z14poly2mask_cudaPiiiPfS0_i_param_0,
	.param .u32 _Z14poly2mask_cudaPiiiPfS0_i_param_1,
	.param .u32 _Z14poly2mask_cudaPiiiPfS0_i_param_2,
	.param .u64 .ptr .align 1 _Z14poly2mask_cudaPiiiPfS0_i_param_3,
	.param .u64 .ptr .align 1 _Z14poly2mask_cudaPiiiPfS0_i_param_4,
	.param .u32 _Z14poly2mask_cudaPiiiPfS0_i_param_5
)
{
	.reg .pred 	%p<49>;
	.reg .b32 	%r<71>;
	.reg .b32 	%f<90>;
	.reg .b64 	%rd<29>;

	ld.param.u64 	%rd15, [_Z14poly2mask_cudaPiiiPfS0_i_param_0];
	ld.param.u32 	%r33, [_Z14poly2mask_cudaPiiiPfS0_i_param_1];
	ld.param.u32 	%r31, [_Z14poly2mask_cudaPiiiPfS0_i_param_2];
	ld.param.u64 	%rd16, [_Z14poly2mask_cudaPiiiPfS0_i_param_3];
	ld.param.u64 	%rd17, [_Z14poly2mask_cudaPiiiPfS0_i_param_4];
	ld.param.u32 	%r32, [_Z14poly2mask_cudaPiiiPfS0_i_param_5];
	cvta.to.global.u64 	%rd1, %rd17;
	cvta.to.global.u64 	%rd2, %rd16;
	mov.u32 	%r34, %ntid.x;
	mov.u32 	%r35, %nctaid.x;
	mov.u32 	%r36, %ctaid.y;
	mov.u32 	%r37, %ctaid.x;
	mad.lo.s32 	%r38, %r35, %r36, %r37;
	mov.u32 	%r39, %tid.x;
	mad.lo.s32 	%r1, %r38, %r34, %r39;
	setp.ge.s32 	%p1, %r1, %r33;
	setp.lt.s32 	%p2, %r31, 3;
	or.pred  	%p3, %p1, %p2;
	@%p3 bra 	$L__BB0_29;
	div.s32 	%r42, %r1, %r32;
	mul.lo.s32 	%r43, %r42, %r32;
	sub.s32 	%r44, %r1, %r43;
	cvt.rn.f32.s32 	%f1, %r44;
	cvt.rn.f32.s32 	%f2, %r42;
	add.s32 	%r45, %r31, -1;
	and.b32  	%r2, %r31, 3;
	setp.lt.u32 	%p4, %r45, 3;
	mov.b32 	%r65, 0;
	mov.u32 	%r63, %r65;
	@%p4 bra 	$L__BB0_20;
	and.b32  	%r65, %r31, 2147483644;
	ld.global.f32 	%f87, [%rd2];
	ld.global.f32 	%f86, [%rd1];
	neg.s32 	%r58, %r65;
	add.s64 	%rd26, %rd1, 8;
	add.s64 	%rd25, %rd2, 16;
	mov.b32 	%r63, 0;
$L__BB0_3:
	ld.global.f32 	%f7, [%rd25+-12];
	ld.global.f32 	%f21, [%rd26+-4];
	setp.gtu.f32 	%p5, %f86, %f1;
	setp.leu.f32 	%p6, %f21, %f1;
	or.pred  	%p7, %p5, %p6;
	@%p7 bra 	$L__BB0_5;
	sub.f32 	%f28, %f7, %f87;
	sub.f32 	%f29, %f1, %f86;
	mul.f32 	%f30, %f29, %f28;
	sub.f32 	%f31, %f2, %f87;
	sub.f32 	%f32, %f21, %f86;
	mul.f32 	%f33, %f31, %f32;
	setp.gt.f32 	%p12, %f30, %f33;
	selp.u32 	%r48, 1, 0, %p12;
	add.s32 	%r63, %r63, %r48;
	bra.uni 	$L__BB0_7;
$L__BB0_5:
	setp.gtu.f32 	%p8, %f21, %f1;
	setp.leu.f32 	%p9, %f86, %f1;
	or.pred  	%p10, %p9, %p8;
	@%p10 bra 	$L__BB0_7;
	sub.f32 	%f22, %f7, %f87;
	sub.f32 	%f23, %f1, %f86;
	mul.f32 	%f24, %f23, %f22;
	sub.f32 	%f25, %f2, %f87;
	sub.f32 	%f26, %f21, %f86;
	mul.f32 	%f27, %f25, %f26;
	setp.lt.f32 	%p11, %f24, %f27;
	selp.s32 	%r47, -1, 0, %p11;
	add.s32 	%r63, %r63, %r47;
$L__BB0_7:
	ld.global.f32 	%f9, [%rd25+-8];
	ld.global.f32 	%f34, [%rd26];
	setp.le.f32 	%p13, %f21, %f1;
	setp.gt.f32 	%p14, %f34, %f1;
	and.pred  	%p15, %p13, %p14;
	@%p15 bra 	$L__BB0_10;
	setp.leu.f32 	%p16, %f21, %f1;
	setp.gtu.f32 	%p17, %f34, %f1;
	or.pred  	%p18, %p16, %p17;
	@%p18 bra 	$L__BB0_11;
	sub.f32 	%f35, %f9, %f7;
	sub.f32 	%f36, %f1, %f21;
	mul.f32 	%f37, %f36, %f35;
	sub.f32 	%f38, %f2, %f7;
	sub.f32 	%f39, %f34, %f21;
	mul.f32 	%f40, %f38, %f39;
	setp.lt.f32 	%p19, %f37, %f40;
	selp.s32 	%r49, -1, 0, %p19;
	add.s32 	%r63, %r63, %r49;
	bra.uni 	$L__BB0_11;
$L__BB0_10:
	sub.f32 	%f41, %f9, %f7;
	sub.f32 	%f42, %f1, %f21;
	mul.f32 	%f43, %f42, %f41;
	sub.f32 	%f44, %f2, %f7;
	sub.f32 	%f45, %f34, %f21;
	mul.f32 	%f46, %f44, %f45;
	setp.gt.f32 	%p20, %f43, %f46;
	selp.u32 	%r50, 1, 0, %p20;
	add.s32 	%r63, %r63, %r50;
$L__BB0_11:
	ld.global.f32 	%f11, [%rd25+-4];
	ld.global.f32 	%f47, [%rd26+4];
	setp.le.f32 	%p21, %f34, %f1;
	setp.gt.f32 	%p22, %f47, %f1;
	and.pred  	%p23, %p21, %p22;
	@%p23 bra 	$L__BB0_14;
	setp.leu.f32 	%p24, %f34, %f1;
	setp.gtu.f32 	%p25, %f47, %f1;
	or.pred  	%p26, %p24, %p25;
	@%p26 bra 	$L__BB0_15;
	sub.f32 	%f48, %f11, %f9;
	sub.f32 	%f49, %f1, %f34;
	mul.f32 	%f50, %f49, %f48;
	sub.f32 	%f51, %f2, %f9;
	sub.f32 	%f52, %f47, %f34;
	mul.f32 	%f53, %f51, %f52;
	setp.lt.f32 	%p27, %f50, %f53;
	selp.s32 	%r51, -1, 0, %p27;
	add.s32 	%r63, %r63, %r51;
	bra.uni 	$L__BB0_15;
$L__BB0_14:
	sub.f32 	%f54, %f11, %f9;
	sub.f32 	%f55, %f1, %f34;
	mul.f32 	%f56, %f55, %f54;
	sub.f32 	%f57, %f2, %f9;
	sub.f32 	%f58, %f47, %f34;
	mul.f32 	%f59, %f57, %f58;
	setp.gt.f32 	%p28, %f56, %f59;
	selp.u32 	%r52, 1, 0, %p28;
	add.s32 	%r63, %r63, %r52;
$L__BB0_15:
	ld.global.f32 	%f87, [%rd25];
	ld.global.f32 	%f86, [%rd26+8];
	setp.le.f32 	%p29, %f47, %f1;
	setp.gt.f32 	%p30, %f86, %f1;
	and.pred  	%p31, %p29, %p30;
	@%p31 bra 	$L__BB0_18;
	setp.leu.f32 	%p32, %f47, %f1;
	setp.gtu.f32 	%p33, %f86, %f1;
	or.pred  	%p34, %p32, %p33;
	@%p34 bra 	$L__BB0_19;
	sub.f32 	%f61, %f87, %f11;
	sub.f32 	%f62, %f1, %f47;
	mul.f32 	%f63, %f62, %f61;
	sub.f32 	%f64, %f2, %f11;
	sub.f32 	%f65, %f86, %f47;
	mul.f32 	%f66, %f64, %f65;
	setp.lt.f32 	%p35, %f63, %f66;
	selp.s32 	%r53, -1, 0, %p35;
	add.s32 	%r63, %r63, %r53;
	bra.uni 	$L__BB0_19;
$L__BB0_18:
	sub.f32 	%f67, %f87, %f11;
	sub.f32 	%f68, %f1, %f47;
	mul.f32 	%f69, %f68, %f67;
	sub.f32 	%f70, %f2, %f11;
	sub.f32 	%f71, %f86, %f47;
	mul.f32 	%f72, %f70, %f71;
	setp.gt.f32 	%p36, %f69, %f72;
	selp.u32 	%r54, 1, 0, %p36;
	add.s32 	%r63, %r63, %r54;
$L__BB0_19:
	add.s32 	%r58, %r58, 4;
	add.s64 	%rd26, %rd26, 16;
	add.s64 	%rd25, %rd25, 16;
	setp.ne.s32 	%p37, %r58, 0;
	@%p37 bra 	$L__BB0_3;
$L__BB0_20:
	setp.eq.s32 	%p38, %r2, 0;
	@%p38 bra 	$L__BB0_27;
	mul.wide.u32 	%rd18, %r65, 4;
	add.s64 	%rd19, %rd2, %rd18;
	ld.global.f32 	%f89, [%rd19];
	add.s64 	%rd20, %rd1, %rd18;
	ld.global.f32 	%f88, [%rd20];
	add.s64 	%rd21, %rd18, 4;
	add.s64 	%rd28, %rd2, %rd21;
	add.s64 	%rd27, %rd1, %rd21;
	neg.s32 	%r67, %r2;
$L__BB0_22:
	.pragma "nounroll";
	mov.f32 	%f18, %f89;
	mov.f32 	%f17, %f88;
	ld.global.f32 	%f89, [%rd28];
	ld.global.f32 	%f88, [%rd27];
	setp.le.f32 	%p39, %f17, %f1;
	setp.gt.f32 	%p40, %f88, %f1;
	and.pred  	%p41, %p39, %p40;
	@%p41 bra 	$L__BB0_25;
	setp.gtu.f32 	%p42, %f88, %f1;
	setp.leu.f32 	%p43, %f17, %f1;
	or.pred  	%p44, %p43, %p42;
	@%p44 bra 	$L__BB0_26;
	sub.f32 	%f74, %f89, %f18;
	sub.f32 	%f75, %f1, %f17;
	mul.f32 	%f76, %f75, %f74;
	sub.f32 	%f77, %f2, %f18;
	sub.f32 	%f78, %f88, %f17;
	mul.f32 	%f79, %f77, %f78;
	setp.lt.f32 	%p45, %f76, %f79;
	selp.s32 	%r55, -1, 0, %p45;
	add.s32 	%r63, %r63, %r55;
	bra.uni 	$L__BB0_26;
$L__BB0_25:
	sub.f32 	%f80, %f89, %f18;
	sub.f32 	%f81, %f1, %f17;
	mul.f32 	%f82, %f81, %f80;
	sub.f32 	%f83, %f2, %f18;
	sub.f32 	%f84, %f88, %f17;
	mul.f32 	%f85, %f83, %f84;
	setp.gt.f32 	%p46, %f82, %f85;
	selp.u32 	%r56, 1, 0, %p46;
	add.s32 	%r63, %r63, %r56;
$L__BB0_26:
	add.s64 	%rd28, %rd28, 4;
	add.s64 	%rd27, %rd27, 4;
	add.s32 	%r67, %r67, 1;
	setp.ne.s32 	%p47, %r67, 0;
	@%p47 bra 	$L__BB0_22;
$L__BB0_27:
	setp.eq.s32 	%p48, %r63, 0;
	@%p48 bra 	$L__BB0_29;
	cvta.to.global.u64 	%rd22, %rd15;
	mul.wide.s32 	%rd23, %r1, 4;
	add.s64 	%rd24, %rd22, %rd23;
	mov.b32 	%r57, 1;
	st.global.u32 	[%rd24], %r57;
$L__BB0_29:
	ret;

}


// ===== COMPILED SASS (sm_100) =====

	.target	sm_100

	.elftype	@"ET_EXEC"


//--------------------- .note.nv.tkinfo           --------------------------
	.section	.note.nv.tkinfo,"",@"SHT_NOTE"
	.sectionflags	@"SHF_NOTE_NV_TKINFO"
	.tkinfo
        /*0018*/ 	.word	0x00000002
        /*0030*/ 	.string	""
        /*0030*/ 	.string	"ptxas"
        /*0030*/ 	.string	"Cuda compilation tools, release 13.0, V13.0.88"
        /*0030*/ 	.string	"Build cuda_13.0.r13.0/compiler.36424714_0"
        /*0030*/ 	.string	"-arch sm_100 -m 64 "



//--------------------- .note.nv.cuinfo           --------------------------
	.section	.note.nv.cuinfo,"",@"SHT_NOTE"
	.sectionflags	@"SHF_NOTE_NV_CUINFO"
        /*0018*/ 	.short	0x0002
        /*001a*/ 	.short	0x0064
        /*001c*/ 	.short	0x0082
	.zero		2


//--------------------- .nv.info                  --------------------------
	.section	.nv.info,"",@"SHT_CUDA_INFO"
	.align	4


	//----- nvinfo : EIATTR_REGCOUNT
	.align		4
        /*0000*/ 	.byte	0x04, 0x2f
        /*0002*/ 	.short	(.L_1 - .L_0)
	.align		4
.L_0:
        /*0004*/ 	.word	index@(_Z14poly2mask_cudaPiiiPfS0_i)
        /*0008*/ 	.word	0x00000016


	//----- nvinfo : EIATTR_FRAME_SIZE
	.align		4
.L_1:
        /*000c*/ 	.byte	0x04, 0x11
        /*000e*/ 	.short	(.L_3 - .L_2)
	.align		4
.L_2:
        /*0010*/ 	.word	index@(_Z14poly2mask_cudaPiiiPfS0_i)
        /*0014*/ 	.word	0x00000000


	//----- nvinfo : EIATTR_MIN_STACK_SIZE
	.align		4
.L_3:
        /*0018*/ 	.byte	0x04, 0x12
        /*001a*/ 	.short	(.L_5 - .L_4)
	.align		4
.L_4:
        /*001c*/ 	.word	index@(_Z14poly2mask_cudaPiiiPfS0_i)
        /*0020*/ 	.word	0x00000000
.L_5:


//--------------------- .nv.compat                --------------------------
	.section	.nv.compat,"",@"SHT_CUDA_COMPAT_INFO"
	.align	4
        /*0000*/ 	.byte	0x02, 0x09, 0x00, 0x00, 0x02, 0x02, 0x01, 0x00, 0x02, 0x05, 0x05, 0x00, 0x03, 0x07, 0x01, 0x01
        /*0010*/ 	.byte	0x02, 0x03, 0x00, 0x00, 0x02, 0x06, 0x01, 0x00, 0x04, 0x0b, 0x08, 0x00, 0x09, 0x00, 0x00, 0x00
        /*0020*/ 	.byte	0x00, 0x00, 0x00, 0x00


//--------------------- .nv.info._Z14poly2mask_cudaPiiiPfS0_i --------------------------
	.section	.nv.info._Z14poly2mask_cudaPiiiPfS0_i,"",@"SHT_CUDA_INFO"
	.sectionflags	@""
	.align	4


	//----- nvinfo : EIATTR_CUDA_API_VERSION
	.align		4
        /*0000*/ 	.byte	0x04, 0x37
        /*0002*/ 	.short	(.L_7 - .L_6)
.L_6:
        /*0004*/ 	.word	0x00000082


	//----- nvinfo : EIATTR_KPARAM_INFO
	.align		4
.L_7:
        /*0008*/ 	.byte	0x04, 0x17
        /*000a*/ 	.short	(.L_9 - .L_8)
.L_8:
        /*000c*/ 	.word	0x00000000
        /*0010*/ 	.short	0x0005
        /*0012*/ 	.short	0x0020
        /*0014*/ 	.byte	0x00, 0xf0, 0x11, 0x00


	//----- nvinfo : EIATTR_KPARAM_INFO
	.align		4
.L_9:
        /*0018*/ 	.byte	0x04, 0x17
        /*001a*/ 	.short	(.L_11 - .L_10)
.L_10:
        /*001c*/ 	.word	0x00000000
        /*0020*/ 	.short	0x0004
        /*0022*/ 	.short	0x0018
        /*0024*/ 	.byte	0x00, 0xf5, 0x21, 0x00


	//----- nvinfo : EIATTR_KPARAM_INFO
	.align		4
.L_11:
        /*0028*/ 	.byte	0x04, 0x17
        /*002a*/ 	.short	(.L_13 - .L_12)
.L_12:
        /*002c*/ 	.word	0x00000000
        /*0030*/ 	.short	0x0003
        /*0032*/ 	.short	0x0010
        /*0034*/ 	.byte	0x00, 0xf5, 0x21, 0x00


	//----- nvinfo : EIATTR_KPARAM_INFO
	.align		4
.L_13:
        /*0038*/ 	.byte	0x04, 0x17
        /*003a*/ 	.short	(.L_15 - .L_14)
.L_14:
        /*003c*/ 	.word	0x00000000
        /*0040*/ 	.short	0x0002
        /*0042*/ 	.short	0x000c
        /*0044*/ 	.byte	0x00, 0xf0, 0x11, 0x00


	//----- nvinfo : EIATTR_KPARAM_INFO
	.align		4
.L_15:
        /*0048*/ 	.byte	0x04, 0x17
        /*004a*/ 	.short	(.L_17 - .L_16)
.L_16:
        /*004c*/ 	.word	0x00000000
        /*0050*/ 	.short	0x0001
        /*0052*/ 	.short	0x0008
        /*0054*/ 	.byte	0x00, 0xf0, 0x11, 0x00


	//----- nvinfo : EIATTR_KPARAM_INFO
	.align		4
.L_17:
        /*0058*/ 	.byte	0x04, 0x17
        /*005a*/ 	.short	(.L_19 - .L_18)
.L_18:
        /*005c*/ 	.word	0x00000000
        /*0060*/ 	.short	0x0000
        /*0062*/ 	.short	0x0000
        /*0064*/ 	.byte	0x00, 0xf5, 0x21, 0x00


	//----- nvinfo : EIATTR_SPARSE_MMA_MASK
	.align		4
.L_19:
        /*0068*/ 	.byte	0x03, 0x50
        /*006a*/ 	.short	0x0000


	//----- nvinfo : EIATTR_MAXREG_COUNT
	.align		4
        /*006c*/ 	.byte	0x03, 0x1b
        /*006e*/ 	.short	0x00ff


	//----- nvinfo : EIATTR_MERCURY_ISA_VERSION
	.align		4
        /*0070*/ 	.byte	0x03, 0x5f
        /*0072*/ 	.short	0x0101


	//----- nvinfo : EIATTR_VRC_CTA_INIT_COUNT
	.align		4
        /*0074*/ 	.byte	0x02, 0x4a
	.zero		1
	.zero		1


	//----- nvinfo : EIATTR_EXIT_INSTR_OFFSETS
	.align		4
        /*0078*/ 	.byte	0x04, 0x1c
        /*007a*/ 	.short	(.L_21 - .L_20)


	//   ....[0]....
.L_20:
        /*007c*/ 	.word	0x000000b0


	//   ....[1]....
        /*0080*/ 	.word	0x00000fd0


	//   ....[2]....
        /*0084*/ 	.word	0x00001020


	//----- nvinfo : EIATTR_CRS_STACK_SIZE
	.align		4
.L_21:
        /*0088*/ 	.byte	0x04, 0x1e
        /*008a*/ 	.short	(.L_23 - .L_22)
.L_22:
        /*008c*/ 	.word	0x00000000


	//----- nvinfo : EIATTR_CBANK_PARAM_SIZE
	.align		4
.L_23:
        /*0090*/ 	.byte	0x03, 0x19
        /*0092*/ 	.short	0x0024


	//----- nvinfo : EIATTR_PARAM_CBANK
	.align		4
        /*0094*/ 	.byte	0x04, 0x0a
        /*0096*/ 	.short	(.L_25 - .L_24)
	.align		4
.L_24:
        /*0098*/ 	.word	index@(.nv.constant0._Z14poly2mask_cudaPiiiPfS0_i)
        /*009c*/ 	.short	0x0380
        /*009e*/ 	.short	0x0024


	//----- nvinfo : EIATTR_SW_WAR
	.align		4
.L_25:
        /*00a0*/ 	.byte	0x04, 0x36
        /*00a2*/ 	.short	(.L_27 - .L_26)
.L_26:
        /*00a4*/ 	.word	0x00000008
.L_27:


//--------------------- .nv.callgraph             --------------------------
	.section	.nv.callgraph,"",@"SHT_CUDA_CALLGRAPH"
	.align	4
	.sectionentsize	8
	.align		4
        /*0000*/ 	.word	0x00000000
	.align		4
        /*0004*/ 	.word	0xffffffff
	.align		4
        /*0008*/ 	.word	0x00000000
	.align		4
        /*000c*/ 	.word	0xfffffffe
	.align		4
        /*0010*/ 	.word	0x00000000
	.align		4
        /*0014*/ 	.word	0xfffffffd
	.align		4
        /*0018*/ 	.word	0x00000000
	.align		4
        /*001c*/ 	.word	0xfffffffc


//--------------------- .text._Z14poly2mask_cudaPiiiPfS0_i --------------------------
	.section	.text._Z14poly2mask_cudaPiiiPfS0_i,"ax",@progbits
	.align	128
        .global         _Z14poly2mask_cudaPiiiPfS0_i
        .type           _Z14poly2mask_cudaPiiiPfS0_i,@function
        .size           _Z14poly2mask_cudaPiiiPfS0_i,(.L_x_20 - _Z14poly2mask_cudaPiiiPfS0_i)
        .other          _Z14poly2mask_cudaPiiiPfS0_i,@"STO_CUDA_ENTRY STV_DEFAULT"
_Z14poly2mask_cudaPiiiPfS0_i:
.text._Z14poly2mask_cudaPiiiPfS0_i:
[----:B------:R-:W-:Y:S01]  /*0000*/  LDC R1, c[0x0][0x37c] ;  /* 0x0000df00ff017b82 */ /* 0x000fe20000000800 */
[----:B------:R-:W0:Y:S01]  /*0010*/  S2R R7, SR_CTAID.Y ;  /* 0x0000000000077919 */ /* 0x000e220000002600 */
[----:B------:R-:W1:Y:S06]  /*0020*/  LDCU UR4, c[0x0][0x360] ;  /* 0x00006c00ff0477ac */ /* 0x000e6c0008000800 */
[----:B------:R-:W2:Y:S01]  /*0030*/  LDC.64 R2, c[0x0][0x388] ;  /* 0x0000e200ff027b82 */ /* 0x000ea20000000a00 */
[----:B------:R-:W0:Y:S01]  /*0040*/  S2R R0, SR_CTAID.X ;  /* 0x0000000000007919 */ /* 0x000e220000002500 */
[----:B------:R-:W0:Y:S01]  /*0050*/  LDCU UR5, c[0x0][0x370] ;  /* 0x00006e00ff0577ac */ /* 0x000e220008000800 */
[----:B------:R-:W1:Y:S01]  /*0060*/  S2R R4, SR_TID.X ;  /* 0x0000000000047919 */ /* 0x000e620000002100 */
[----:B--2---:R-:W-:Y:S01]  /*0070*/  ISETP.GE.AND P0, PT, R3, 0x3, PT ;  /* 0x000000030300780c */ /* 0x004fe20003f06270 */
[----:B0-----:R-:W-:-:S04]  /*0080*/  IMAD R7, R7, UR5, R0 ;  /* 0x0000000507077c24 */ /* 0x001fc8000f8e0200 */
[----:B-1----:R-:W-:-:S05]  /*0090*/  IMAD R7, R7, UR4, R4 ;  /* 0x0000000407077c24 */ /* 0x002fca000f8e0204 */
[----:B------:R-:W-:-:S13]  /*00a0*/  ISETP.GE.OR P0, PT, R7, R2, !P0 ;  /* 0x000000020700720c */ /* 0x000fda0004706670 */
[----:B------:R-:W-:Y:S05]  /*00b0*/  @P0 EXIT ;  /* 0x000000000000094d */ /* 0x000fea0003800000 */
[----:B------:R-:W0:Y:S01]  /*00c0*/  LDC R8, c[0x0][0x3a0] ;  /* 0x0000e800ff087b82 */ /* 0x000e220000000800 */
[----:B------:R-:W1:Y:S01]  /*00d0*/  LDCU.64 UR8, c[0x0][0x358] ;  /* 0x00006b00ff0877ac */ /* 0x000e620008000a00 */
[----:B------:R-:W-:Y:S02]  /*00e0*/  MOV R10, RZ ;  /* 0x000000ff000a7202 */ /* 0x000fe40000000f00 */
[----:B0-----:R-:W-:-:S04]  /*00f0*/  IABS R9, R8 ;  /* 0x0000000800097213 */ /* 0x001fc80000000000 */
[----:B------:R-:W0:Y:S08]  /*0100*/  I2F.RP R0, R9 ;  /* 0x0000000900007306 */ /* 0x000e300000209400 */
[----:B0-----:R-:W0:Y:S02]  /*0110*/  MUFU.RCP R0, R0 ;  /* 0x0000000000007308 */ /* 0x001e240000001000 */
[----:B0-----:R-:W-:-:S06]  /*0120*/  IADD3 R4, PT, PT, R0, 0xffffffe, RZ ;  /* 0x0ffffffe00047810 */ /* 0x001fcc0007ffe0ff */
[----:B------:R0:W2:Y:S02]  /*0130*/  F2I.FTZ.U32.TRUNC.NTZ R5, R4 ;  /* 0x0000000400057305 */ /* 0x0000a4000021f000 */
[----:B0-----:R-:W-:Y:S02]  /*0140*/  HFMA2 R4, -RZ, RZ, 0, 0 ;  /* 0x00000000ff047431 */ /* 0x001fe400000001ff */
[----:B--2---:R-:W-:-:S04]  /*0150*/  IMAD.MOV R2, RZ, RZ, -R5 ;  /* 0x000000ffff027224 */ /* 0x004fc800078e0a05 */
[----:B------:R-:W-:Y:S01]  /*0160*/  IMAD R11, R2, R9, RZ ;  /* 0x00000009020b7224 */ /* 0x000fe200078e02ff */
[----:B------:R-:W-:-:S03]  /*0170*/  IABS R2, R7 ;  /* 0x0000000700027213 */ /* 0x000fc60000000000 */
[----:B------:R-:W-:-:S06]  /*0180*/  IMAD.HI.U32 R5, R5, R11, R4 ;  /* 0x0000000b05057227 */ /* 0x000fcc00078e0004 */
[----:B------:R-:W-:-:S04]  /*0190*/  IMAD.HI.U32 R5, R5, R2, RZ ;  /* 0x0000000205057227 */ /* 0x000fc800078e00ff */
[----:B------:R-:W-:-:S04]  /*01a0*/  IMAD.MOV R0, RZ, RZ, -R5 ;  /* 0x000000ffff007224 */ /* 0x000fc800078e0a05 */
[----:B------:R-:W-:Y:S01]  /*01b0*/  IMAD R0, R9, R0, R2 ;  /* 0x0000000009007224 */ /* 0x000fe200078e0202 */
[----:B------:R-:W-:-:S04]  /*01c0*/  IADD3 R2, PT, PT, R3, -0x1, RZ ;  /* 0xffffffff03027810 */ /* 0x000fc80007ffe0ff */
[----:B------:R-:W-:-:S13]  /*01d0*/  ISETP.GT.U32.AND P2, PT, R9, R0, PT ;  /* 0x000000000900720c */ /* 0x000fda0003f44070 */
[-C--:B------:R-:W-:Y:S01]  /*01e0*/  @!P2 IADD3 R0, PT, PT, R0, -R9.reuse, RZ ;  /* 0x800000090000a210 */ /* 0x080fe20007ffe0ff */
[----:B------:R-:W-:Y:S01]  /*01f0*/  @!P2 VIADD R5, R5, 0x1 ;  /* 0x000000010505a836 */ /* 0x000fe20000000000 */
[----:B------:R-:W-:Y:S02]  /*0200*/  ISETP.NE.AND P2, PT, R8, RZ, PT ;  /* 0x000000ff0800720c */ /* 0x000fe40003f45270 */
[----:B------:R-:W-:Y:S01]  /*0210*/  ISETP.GE.U32.AND P0, PT, R0, R9, PT ;  /* 0x000000090000720c */ /* 0x000fe20003f06070 */
[----:B------:R-:W-:Y:S01]  /*0220*/  IMAD.MOV.U32 R9, RZ, RZ, RZ ;  /* 0x000000ffff097224 */ /* 0x000fe200078e00ff */
[----:B------:R-:W-:-:S04]  /*0230*/  LOP3.LUT R0, R7, R8, RZ, 0x3c, !PT ;  /* 0x0000000807007212 */ /* 0x000fc800078e3cff */
[----:B------:R-:W-:-:S07]  /*0240*/  ISETP.GE.AND P1, PT, R0, RZ, PT ;  /* 0x000000ff0000720c */ /* 0x000fce0003f26270 */
[----:B------:R-:W-:Y:S02]  /*0250*/  @P0 IADD3 R5, PT, PT, R5, 0x1, RZ ;  /* 0x0000000105050810 */ /* 0x000fe40007ffe0ff */
[----:B------:R-:W-:-:S04]  /*0260*/  ISETP.GE.U32.AND P0, PT, R2, 0x3, PT ;  /* 0x000000030200780c */ /* 0x000fc80003f06070 */
[----:B------:R-:W-:Y:S01]  /*0270*/  @!P1 IMAD.MOV R5, RZ, RZ, -R5 ;  /* 0x000000ffff059224 */ /* 0x000fe200078e0a05 */
[----:B------:R-:W-:-:S04]  /*0280*/  @!P2 LOP3.LUT R5, RZ, R8, RZ, 0x33, !PT ;  /* 0x00000008ff05a212 */ /* 0x000fc800078e33ff */
[----:B------:R-:W-:Y:S01]  /*0290*/  I2FP.F32.S32 R6, R5 ;  /* 0x0000000500067245 */ /* 0x000fe20000201400 */
[----:B------:R-:W-:-:S04]  /*02a0*/  IMAD.MOV R0, RZ, RZ, -R5 ;  /* 0x000000ffff007224 */ /* 0x000fc800078e0a05 */
[----:B------:R-:W-:Y:S01]  /*02b0*/  IMAD R8, R8, R0, R7 ;  /* 0x0000000008087224 */ /* 0x000fe200078e0207 */
[----:B------:R-:W-:-:S04]  /*02c0*/  LOP3.LUT R0, R3, 0x3, RZ, 0xc0, !PT ;  /* 0x0000000303007812 */ /* 0x000fc800078ec0ff */
[----:B------:R-:W-:Y:S01]  /*02d0*/  I2FP.F32.S32 R8, R8 ;  /* 0x0000000800087245 */ /* 0x000fe20000201400 */
[----:B-1----:R-:W-:Y:S06]  /*02e0*/  @!P0 BRA `(.L_x_0) ;  /* 0x00000008004c8947 */ /* 0x002fec0003800000 */
[----:B------:R-:W0:Y:S01]  /*02f0*/  LDC.64 R12, c[0x0][0x398] ;  /* 0x0000e600ff0c7b82 */ /* 0x000e220000000a00 */
[----:B------:R-:W1:Y:S07]  /*0300*/  LDCU.128 UR4, c[0x0][0x390] ;  /* 0x00007200ff0477ac */ /* 0x000e6e0008000c00 */
[----:B------:R-:W2:Y:S01]  /*0310*/  LDC.64 R4, c[0x0][0x390] ;  /* 0x0000e400ff047b82 */ /* 0x000ea20000000a00 */
[----:B0-----:R-:W5:Y:S01]  /*0320*/  LDG.E R13, desc[UR8][R12.64] ;  /* 0x000000080c0d7981 */ /* 0x001f62000c1e1900 */
[----:B-1----:R-:W-:-:S02]  /*0330*/  UIADD3 UR6, UP0, UPT, UR6, 0x8, URZ ;  /* 0x0000000806067890 */ /* 0x002fc4000ff1e0ff */
[----:B------:R-:W-:Y:S01]  /*0340*/  UIADD3 UR4, UP1, UPT, UR4, 0x10, URZ ;  /* 0x0000001004047890 */ /* 0x000fe2000ff3e0ff */
[----:B------:R-:W-:Y:S01]  /*0350*/  LOP3.LUT R10, R3, 0x7ffffffc, RZ, 0xc0, !PT ;  /* 0x7ffffffc030a7812 */ /* 0x000fe200078ec0ff */
[----:B------:R-:W-:Y:S02]  /*0360*/  UIADD3.X UR7, UPT, UPT, URZ, UR7, URZ, UP0, !UPT ;  /* 0x00000007ff077290 */ /* 0x000fe400087fe4ff */
[----:B------:R-:W-:Y:S01]  /*0370*/  UIADD3.X UR5, UPT, UPT, URZ, UR5, URZ, UP1, !UPT ;  /* 0x00000005ff057290 */ /* 0x000fe20008ffe4ff */
[----:B--2---:R0:W5:Y:S01]  /*0380*/  LDG.E R15, desc[UR8][R4.64] ;  /* 0x00000008040f7981 */ /* 0x004162000c1e1900 */
[----:B------:R-:W-:Y:S01]  /*0390*/  MOV R9, RZ ;  /* 0x000000ff00097202 */ /* 0x000fe20000000f00 */
[----:B------:R-:W-:Y:S02]  /*03a0*/  IMAD.MOV R11, RZ, RZ, -R10 ;  /* 0x000000ffff0b7224 */ /* 0x000fe400078e0a0a */
[----:B------:R-:W-:Y:S02]  /*03b0*/  IMAD.U32 R2, RZ, RZ, UR4 ;  /* 0x00000004ff027e24 */ /* 0x000fe4000f8e00ff */
[----:B------:R-:W-:Y:S01]  /*03c0*/  IMAD.U32 R3, RZ, RZ, UR5 ;  /* 0x00000005ff037e24 */ /* 0x000fe2000f8e00ff */
[----:B0-----:R-:W-:-:S02]  /*03d0*/  MOV R4, UR6 ;  /* 0x0000000600047c02 */ /* 0x001fc40008000f00 */
[----:B------:R-:W-:-:S07]  /*03e0*/  MOV R5, UR7 ;  /* 0x0000000700057c02 */ /* 0x000fce0008000f00 */
.L_x_13:
[----:B------:R-:W2:Y:S04]  /*03f0*/  LDG.E R17, desc[UR8][R4.64+-0x4] ;  /* 0xfffffc0804117981 */ /* 0x000ea8000c1e1900 */
[----:B-----5:R0:W5:Y:S01]  /*0400*/  LDG.E R12, desc[UR8][R2.64+-0xc] ;  /* 0xfffff408020c7981 */ /* 0x020162000c1e1900 */
[----:B------:R-:W-:Y:S01]  /*0410*/  IADD3 R11, PT, PT, R11, 0x4, RZ ;  /* 0x000000040b0b7810 */ /* 0x000fe20007ffe0ff */
[----:B------:R-:W-:Y:S03]  /*0420*/  BSSY.RECONVERGENT B0, `(.L_x_1) ;  /* 0x000001d000007945 */ /* 0x000fe60003800200 */
[----:B------:R-:W-:Y:S02]  /*0430*/  ISETP.NE.AND P1, PT, R11, RZ, PT ;  /* 0x000000ff0b00720c */ /* 0x000fe40003f25270 */
[----:B--2---:R-:W-:-:S04]  /*0440*/  FSETP.GT.AND P0, PT, R17, R8, PT ;  /* 0x000000081100720b */ /* 0x004fc80003f04000 */
[----:B------:R-:W-:-:S13]  /*0450*/  FSETP.GTU.OR P0, PT, R13, R8, !P0 ;  /* 0x000000080d00720b */ /* 0x000fda000470c400 */
[----:B0-----:R-:W-:Y:S05]  /*0460*/  @P0 BRA `(.L_x_2) ;  /* 0x00000000002c0947 */ /* 0x001fea0003800000 */
[--C-:B-----5:R-:W-:Y:S01]  /*0470*/  FADD R14, R12, -R15.reuse ;  /* 0x8000000f0c0e7221 */ /* 0x120fe20000000000 */
[----:B------:R-:W-:Y:S01]  /*0480*/  FADD R16, R6, -R15 ;  /* 0x8000000f06107221 */ /* 0x000fe20000000000 */
[--C-:B------:R-:W-:Y:S01]  /*0490*/  FADD R15, R8, -R13.reuse ;  /* 0x8000000d080f7221 */ /* 0x100fe20000000000 */
[----:B------:R-:W-:-:S03]  /*04a0*/  FADD R13, R17, -R13 ;  /* 0x8000000d110d7221 */ /* 0x000fc60000000000 */
[----:B------:R-:W-:Y:S01]  /*04b0*/  FMUL R14, R14, R15 ;  /* 0x0000000f0e0e7220 */ /* 0x000fe20000400000 */
[----:B------:R-:W-:-:S05]  /*04c0*/  FMUL R13, R16, R13 ;  /* 0x0000000d100d7220 */ /* 0x000fca0000400000 */
[----:B------:R-:W-:Y:S01]  /*04d0*/  FSETP.GT.AND P0, PT, R14, R13, PT ;  /* 0x0000000d0e00720b */ /* 0x000fe20003f04000 */
[----:B------:R-:W-:-:S12]  /*04e0*/  VIADD R13, R9, 0x1 ;  /* 0x00000001090d7836 */ /* 0x000fd80000000000 */
[----:B------:R-:W-:-:S04]  /*04f0*/  @!P0 IADD3 R13, PT, PT, R9, RZ, RZ ;  /* 0x000000ff090d8210 */ /* 0x000fc80007ffe0ff */
[----:B------:R-:W-:Y:S01]  /*0500*/  MOV R9, R13 ;  /* 0x0000000d00097202 */ /* 0x000fe20000000f00 */
[----:B------:R-:W-:Y:S06]  /*0510*/  BRA `(.L_x_3) ;  /* 0x0000000000347947 */ /* 0x000fec0003800000 */
.L_x_2:
[----:B------:R-:W-:-:S04]  /*0520*/  FSETP.GTU.AND P0, PT, R17, R8, PT ;  /* 0x000000081100720b */ /* 0x000fc80003f0c000 */
[----:B------:R-:W-:-:S13]  /*0530*/  FSETP.LEU.OR P0, PT, R13, R8, P0 ;  /* 0x000000080d00720b */ /* 0x000fda000070b400 */
[----:B------:R-:W-:Y:S05]  /*0540*/  @P0 BRA `(.L_x_3) ;  /* 0x0000000000280947 */ /* 0x000fea0003800000 */
[--C-:B-----5:R-:W-:Y:S01]  /*0550*/  FADD R14, R12, -R15.reuse ;  /* 0x8000000f0c0e7221 */ /* 0x120fe20000000000 */
[----:B------:R-:W-:Y:S01]  /*0560*/  FADD R16, R6, -R15 ;  /* 0x8000000f06107221 */ /* 0x000fe20000000000 */
[--C-:B------:R-:W-:Y:S01]  /*0570*/  FADD R15, R8, -R13.reuse ;  /* 0x8000000d080f7221 */ /* 0x100fe20000000000 */
[----:B------:R-:W-:-:S03]  /*0580*/  FADD R13, R17, -R13 ;  /* 0x8000000d110d7221 */ /* 0x000fc60000000000 */
[----:B------:R-:W-:Y:S01]  /*0590*/  FMUL R14, R14, R15 ;  /* 0x0000000f0e0e7220 */ /* 0x000fe20000400000 */
[----:B------:R-:W-:-:S05]  /*05a0*/  FMUL R13, R16, R13 ;  /* 0x0000000d100d7220 */ /* 0x000fca0000400000 */
[----:B------:R-:W-:Y:S01]  /*05b0*/  FSETP.GEU.AND P0, PT, R14, R13, PT ;  /* 0x0000000d0e00720b */ /* 0x000fe20003f0e000 */
[----:B------:R-:W-:-:S12]  /*05c0*/  VIADD R13, R9, 0xffffffff ;  /* 0xffffffff090d7836 */ /* 0x000fd80000000000 */
[----:B------:R-:W-:-:S04]  /*05d0*/  @P0 IADD3 R13, PT, PT, R9, RZ, RZ ;  /* 0x000000ff090d0210 */ /* 0x000fc80007ffe0ff */
[----:B------:R-:W-:-:S07]  /*05e0*/  MOV R9, R13 ;  /* 0x0000000d00097202 */ /* 0x000fce0000000f00 */
.L_x_3:
[----:B------:R-:W-:Y:S05]  /*05f0*/  BSYNC.RECONVERGENT B0 ;  /* 0x0000000000007941 */ /* 0x000fea0003800200 */
.L_x_1:
[----:B------:R-:W2:Y:S04]  /*0600*/  LDG.E R13, desc[UR8][R4.64] ;  /* 0x00000008040d7981 */ /* 0x000ea8000c1e1900 */
[----:B------:R0:W5:Y:S01]  /*0610*/  LDG.E R15, desc[UR8][R2.64+-0x8] ;  /* 0xfffff808020f7981 */ /* 0x000162000c1e1900 */
[-C--:B------:R-:W-:Y:S01]  /*0620*/  FSETP.LE.AND P2, PT, R17, R8.reuse, PT ;  /* 0x000000081100720b */ /* 0x080fe20003f43000 */
[----:B------:R-:W-:Y:S01]  /*0630*/  BSSY.RECONVERGENT B0, `(.L_x_4) ;  /* 0x000001b000007945 */ /* 0x000fe20003800200 */
[----:B--2---:R-:W-:-:S13]  /*0640*/  FSETP.GT.AND P0, PT, R13, R8, PT ;  /* 0x000000080d00720b */ /* 0x004fda0003f04000 */
[----:B0-----:R-:W-:Y:S05]  /*0650*/  @P0 BRA P2, `(.L_x_5) ;  /* 0x0000000000380947 */ /* 0x001fea0001000000 */
[----:B------:R-:W-:-:S04]  /*0660*/  FSETP.GTU.AND P0, PT, R13, R8, PT ;  /* 0x000000080d00720b */ /* 0x000fc80003f0c000 */
[----:B------:R-:W-:-:S13]  /*0670*/  FSETP.LEU.OR P0, PT, R17, R8, P0 ;  /* 0x000000081100720b */ /* 0x000fda000070b400 */
[----:B------:R-:W-:Y:S05]  /*0680*/  @P0 BRA `(.L_x_6) ;  /* 0x0000000000540947 */ /* 0x000fea0003800000 */
[----:B-----5:R-:W-:Y:S01]  /*0690*/  FADD R14, -R12, R15 ;  /* 0x0000000f0c0e7221 */ /* 0x020fe20000000100 */
[----:B------:R-:W-:Y:S01]  /*06a0*/  FADD R19, R8, -R17 ;  /* 0x8000001108137221 */ /* 0x000fe20000000000 */
[----:B------:R-:W-:Y:S01]  /*06b0*/  FADD R12, R6, -R12 ;  /* 0x8000000c060c7221 */ /* 0x000fe20000000000 */
[----:B------:R-:W-:Y:S02]  /*06c0*/  FADD R17, -R17, R13 ;  /* 0x0000000d11117221 */ /* 0x000fe40000000100 */
[----:B------:R-:W-:Y:S02]  /*06d0*/  FMUL R14, R14, R19 ;  /* 0x000000130e0e7220 */ /* 0x000fe40000400000 */
[----:B------:R-:W-:Y:S01]  /*06e0*/  FMUL R17, R12, R17 ;  /* 0x000000110c117220 */ /* 0x000fe20000400000 */
[----:B------:R-:W-:-:S04]  /*06f0*/  VIADD R12, R9, 0xffffffff ;  /* 0xffffffff090c7836 */ /* 0x000fc80000000000 */
[----:B------:R-:W-:-:S13]  /*0700*/  FSETP.GEU.AND P0, PT, R14, R17, PT ;  /* 0x000000110e00720b */ /* 0x000fda0003f0e000 */
[----:B------:R-:W-:-:S04]  /*0710*/  @P0 IADD3 R12, PT, PT, R9, RZ, RZ ;  /* 0x000000ff090c0210 */ /* 0x000fc80007ffe0ff */
[----:B------:R-:W-:Y:S01]  /*0720*/  MOV R9, R12 ;  /* 0x0000000c00097202 */ /* 0x000fe20000000f00 */
[----:B------:R-:W-:Y:S06]  /*0730*/  BRA `(.L_x_6) ;  /* 0x0000000000287947 */ /* 0x000fec0003800000 */
.L_x_5:
[----:B-----5:R-:W-:Y:S01]  /*0740*/  FADD R14, -R12, R15 ;  /* 0x0000000f0c0e7221 */ /* 0x020fe20000000100 */
[----:B------:R-:W-:Y:S01]  /*0750*/  FADD R19, R8, -R17 ;  /* 0x8000001108137221 */ /* 0x000fe20000000000 */
[----:B------:R-:W-:Y:S01]  /*0760*/  FADD R12, R6, -R12 ;  /* 0x8000000c060c7221 */ /* 0x000fe20000000000 */
[----:B------:R-:W-:Y:S02]  /*0770*/  FADD R17, -R17, R13 ;  /* 0x0000000d11117221 */ /* 0x000fe40000000100 */
[----:B------:R-:W-:Y:S02]  /*0780*/  FMUL R14, R14, R19 ;  /* 0x000000130e0e7220 */ /* 0x000fe40000400000 */
[----:B------:R-:W-:Y:S01]  /*0790*/  FMUL R17, R12, R17 ;  /* 0x000000110c117220 */ /* 0x000fe20000400000 */
[----:B------:R-:W-:-:S04]  /*07a0*/  VIADD R12, R9, 0x1 ;  /* 0x00000001090c7836 */ /* 0x000fc80000000000 */
[----:B------:R-:W-:-:S13]  /*07b0*/  FSETP.GT.AND P0, PT, R14, R17, PT ;  /* 0x000000110e00720b */ /* 0x000fda0003f04000 */
[----:B------:R-:W-:-:S04]  /*07c0*/  @!P0 IADD3 R12, PT, PT, R9, RZ, RZ ;  /* 0x000000ff090c8210 */ /* 0x000fc80007ffe0ff */
[----:B------:R-:W-:-:S07]  /*07d0*/  MOV R9, R12 ;  /* 0x0000000c00097202 */ /* 0x000fce0000000f00 */
.L_x_6:
[----:B------:R-:W-:Y:S05]  /*07e0*/  BSYNC.RECONVERGENT B0 ;  /* 0x0000000000007941 */ /* 0x000fea0003800200 */
.L_x_4:
[----:B------:R-:W2:Y:S04]  /*07f0*/  LDG.E R17, desc[UR8][R4.64+0x4] ;  /* 0x0000040804117981 */ /* 0x000ea8000c1e1900 */
[----:B-----5:R0:W5:Y:S01]  /*0800*/  LDG.E R12, desc[UR8][R2.64+-0x4] ;  /* 0xfffffc08020c7981 */ /* 0x020162000c1e1900 */
        /* <DEDUP_REMOVED lines=10> */
[----:B------:R-:W-:-:S03]  /*08b0*/  FADD R13, -R13, R17 ;  /* 0x000000110d0d7221 */ /* 0x000fc60000000100 */
[----:B------:R-:W-:Y:S01]  /*08c0*/  FMUL R14, R14, R15 ;  /* 0x0000000f0e0e7220 */ /* 0x000fe20000400000 */
[----:B------:R-:W-:-:S05]  /*08d0*/  FMUL R13, R16, R13 ;  /* 0x0000000d100d7220 */ /* 0x000fca0000400000 */
[----:B------:R-:W-:Y:S01]  /*08e0*/  FSETP.GEU.AND P0, PT, R14, R13, PT ;  /* 0x0000000d0e00720b */ /* 0x000fe20003f0e000 */
[----:B------:R-:W-:-:S12]  /*08f0*/  VIADD R13, R9, 0xffffffff ;  /* 0xffffffff090d7836 */ /* 0x000fd80000000000 */
[----:B------:R-:W-:-:S04]  /*0900*/  @P0 IADD3 R13, PT, PT, R9, RZ, RZ ;  /* 0x000000ff090d0210 */ /* 0x000fc80007ffe0ff */
[----:B------:R-:W-:Y:S01]  /*0910*/  MOV R9, R13 ;  /* 0x0000000d00097202 */ /* 0x000fe20000000f00 */
[----:B------:R-:W-:Y:S06]  /*0920*/  BRA `(.L_x_9) ;  /* 0x0000000000287947 */ /* 0x000fec0003800000 */
.L_x_8:
[----:B-----5:R-:W-:Y:S01]  /*0930*/  FADD R14, -R15, R12 ;  /* 0x0000000c0f0e7221 */ /* 0x020fe20000000100 */
[----:B------:R-:W-:Y:S01]  /*0940*/  FADD R16, R6, -R15 ;  /* 0x8000000f06107221 */ /* 0x000fe20000000000 */
[----:B------:R-:W-:Y:S01]  /*0950*/  FADD R15, R8, -R13 ;  /* 0x8000000d080f7221 */ /* 0x000fe20000000000 */
[----:B------:R-:W-:-:S03]  /*0960*/  FADD R13, -R13, R17 ;  /* 0x000000110d0d7221 */ /* 0x000fc60000000100 */
[----:B------:R-:W-:Y:S01]  /*0970*/  FMUL R14, R14, R15 ;  /* 0x0000000f0e0e7220 */ /* 0x000fe20000400000 */
[----:B------:R-:W-:-:S05]  /*0980*/  FMUL R13, R16, R13 ;  /* 0x0000000d100d7220 */ /* 0x000fca0000400000 */
[----:B------:R-:W-:Y:S01]  /*0990*/  FSETP.GT.AND P0, PT, R14, R13, PT ;  /* 0x0000000d0e00720b */ /* 0x000fe20003f04000 */
[----:B------:R-:W-:-:S12]  /*09a0*/  VIADD R13, R9, 0x1 ;  /* 0x00000001090d7836 */ /* 0x000fd80000000000 */
[----:B------:R-:W-:-:S04]  /*09b0*/  @!P0 IADD3 R13, PT, PT, R9, RZ, RZ ;  /* 0x000000ff090d8210 */ /* 0x000fc80007ffe0ff */
[----:B------:R-:W-:-:S07]  /*09c0*/  MOV R9, R13 ;  /* 0x0000000d00097202 */ /* 0x000fce0000000f00 */
.L_x_9:
[----:B------:R-:W-:Y:S05]  /*09d0*/  BSYNC.RECONVERGENT B0 ;  /* 0x0000000000007941 */ /* 0x000fea0003800200 */
.L_x_7:
        /* <DEDUP_REMOVED lines=9> */
[--C-:B-----5:R-:W-:Y:S01]  /*0a70*/  FADD R14, R15, -R12.reuse ;  /* 0x8000000c0f0e7221 */ /* 0x120fe20000000000 */
[--C-:B------:R-:W-:Y:S01]  /*0a80*/  FADD R19, R8, -R17.reuse ;  /* 0x8000001108137221 */ /* 0x100fe20000000000 */
[----:B------:R-:W-:Y:S01]  /*0a90*/  FADD R12, R6, -R12 ;  /* 0x8000000c060c7221 */ /* 0x000fe20000000000 */
[----:B------:R-:W-:Y:S02]  /*0aa0*/  FADD R17, R13, -R17 ;  /* 0x800000110d117221 */ /* 0x000fe40000000000 */
[----:B------:R-:W-:Y:S02]  /*0ab0*/  FMUL R14, R14, R19 ;  /* 0x000000130e0e7220 */ /* 0x000fe40000400000 */
[----:B------:R-:W-:Y:S01]  /*0ac0*/  FMUL R17, R12, R17 ;  /* 0x000000110c117220 */ /* 0x000fe20000400000 */
[----:B------:R-:W-:-:S04]  /*0ad0*/  VIADD R12, R9, 0xffffffff ;  /* 0xffffffff090c7836 */ /* 0x000fc80000000000 */
[----:B------:R-:W-:-:S13]  /*0ae0*/  FSETP.GEU.AND P0, PT, R14, R17, PT ;  /* 0x000000110e00720b */ /* 0x000fda0003f0e000 */
[----:B------:R-:W-:-:S04]  /*0af0*/  @P0 IADD3 R12, PT, PT, R9, RZ, RZ ;  /* 0x000000ff090c0210 */ /* 0x000fc80007ffe0ff */
[----:B------:R-:W-:Y:S01]  /*0b00*/  MOV R9, R12 ;  /* 0x0000000c00097202 */ /* 0x000fe20000000f00 */
[----:B------:R-:W-:Y:S06]  /*0b10*/  BRA `(.L_x_12) ;  /* 0x0000000000287947 */ /* 0x000fec0003800000 */
.L_x_11:
[--C-:B-----5:R-:W-:Y:S01]  /*0b20*/  FADD R14, R15, -R12.reuse ;  /* 0x8000000c0f0e7221 */ /* 0x120fe20000000000 */
[--C-:B------:R-:W-:Y:S01]  /*0b30*/  FADD R19, R8, -R17.reuse ;  /* 0x8000001108137221 */ /* 0x100fe20000000000 */
[----:B------:R-:W-:Y:S01]  /*0b40*/  FADD R12, R6, -R12 ;  /* 0x8000000c060c7221 */ /* 0x000fe20000000000 */
[----:B------:R-:W-:Y:S02]  /*0b50*/  FADD R17, R13, -R17 ;  /* 0x800000110d117221 */ /* 0x000fe40000000000 */
[----:B------:R-:W-:Y:S02]  /*0b60*/  FMUL R14, R14, R19 ;  /* 0x000000130e0e7220 */ /* 0x000fe40000400000 */
[----:B------:R-:W-:Y:S01]  /*0b70*/  FMUL R17, R12, R17 ;  /* 0x000000110c117220 */ /* 0x000fe20000400000 */
[----:B------:R-:W-:-:S04]  /*0b80*/  VIADD R12, R9, 0x1 ;  /* 0x00000001090c7836 */ /* 0x000fc80000000000 */
[----:B------:R-:W-:-:S13]  /*0b90*/  FSETP.GT.AND P0, PT, R14, R17, PT ;  /* 0x000000110e00720b */ /* 0x000fda0003f04000 */
[----:B------:R-:W-:-:S04]  /*0ba0*/  @!P0 IADD3 R12, PT, PT, R9, RZ, RZ ;  /* 0x000000ff090c8210 */ /* 0x000fc80007ffe0ff */
[----:B------:R-:W-:-:S07]  /*0bb0*/  MOV R9, R12 ;  /* 0x0000000c00097202 */ /* 0x000fce0000000f00 */
.L_x_12:
[----:B------:R-:W-:Y:S05]  /*0bc0*/  BSYNC.RECONVERGENT B0 ;  /* 0x0000000000007941 */ /* 0x000fea0003800200 */
.L_x_10:
[----:B------:R-:W-:Y:S02]  /*0bd0*/  IADD3 R4, P0, PT, R4, 0x10, RZ ;  /* 0x0000001004047810 */ /* 0x000fe40007f1e0ff */
[----:B------:R-:W-:-:S03]  /*0be0*/  IADD3 R2, P2, PT, R2, 0x10, RZ ;  /* 0x0000001002027810 */ /* 0x000fc60007f5e0ff */
[----:B------:R-:W-:Y:S01]  /*0bf0*/  IMAD.X R5, RZ, RZ, R5, P0 ;  /* 0x000000ffff057224 */ /* 0x000fe200000e0605 */
[----:B------:R-:W-:Y:S01]  /*0c00*/  IADD3.X R3, PT, PT, RZ, R3, RZ, P2, !PT ;  /* 0x00000003ff037210 */ /* 0x000fe200017fe4ff */
[----:B------:R-:W-:Y:S08]  /*0c10*/  @P1 BRA `(.L_x_13) ;  /* 0xfffffff400f41947 */ /* 0x000ff0000383ffff */
.L_x_0:
[----:B------:R-:W-:-:S13]  /*0c20*/  ISETP.NE.AND P0, PT, R0, RZ, PT ;  /* 0x000000ff0000720c */ /* 0x000fda0003f05270 */
[----:B------:R-:W-:Y:S05]  /*0c30*/  @!P0 BRA `(.L_x_14) ;  /* 0x0000000000e08947 */ /* 0x000fea0003800000 */
[----:B-----5:R-:W0:Y:S01]  /*0c40*/  LDC.64 R12, c[0x0][0x390] ;  /* 0x0000e400ff0c7b82 */ /* 0x020e220000000a00 */
[----:B------:R-:W1:Y:S07]  /*0c50*/  LDCU.128 UR4, c[0x0][0x390] ;  /* 0x00007200ff0477ac */ /* 0x000e6e0008000c00 */
[----:B------:R-:W2:Y:S01]  /*0c60*/  LDC.64 R14, c[0x0][0x398] ;  /* 0x0000e600ff0e7b82 */ /* 0x000ea20000000a00 */
[----:B0-----:R-:W-:-:S05]  /*0c70*/  IMAD.WIDE.U32 R12, R10, 0x4, R12 ;  /* 0x000000040a0c7825 */ /* 0x001fca00078e000c */
[----:B------:R0:W5:Y:S01]  /*0c80*/  LDG.E R2, desc[UR8][R12.64] ;  /* 0x000000080c027981 */ /* 0x000162000c1e1900 */
[----:B--2---:R-:W-:-:S05]  /*0c90*/  IMAD.WIDE.U32 R14, R10, 0x4, R14 ;  /* 0x000000040a0e7825 */ /* 0x004fca00078e000e */
[----:B------:R0:W5:Y:S01]  /*0ca0*/  LDG.E R3, desc[UR8][R14.64] ;  /* 0x000000080e037981 */ /* 0x000162000c1e1900 */
[----:B------:R-:W-:Y:S02]  /*0cb0*/  HFMA2 R4, -RZ, RZ, 0, 2.384185791015625e-07 ;  /* 0x00000004ff047431 */ /* 0x000fe400000001ff */
[----:B------:R-:W-:-:S03]  /*0cc0*/  IMAD.MOV.U32 R5, RZ, RZ, 0x0 ;  /* 0x00000000ff057424 */ /* 0x000fc600078e00ff */
[----:B------:R-:W-:-:S03]  /*0cd0*/  IMAD.WIDE.U32 R10, R10, 0x4, R4 ;  /* 0x000000040a0a7825 */ /* 0x000fc600078e0004 */
[C---:B-1----:R-:W-:Y:S02]  /*0ce0*/  IADD3 R4, P0, PT, R10.reuse, UR4, RZ ;  /* 0x000000040a047c10 */ /* 0x042fe4000ff1e0ff */
[----:B------:R-:W-:Y:S02]  /*0cf0*/  IADD3 R10, P1, PT, R10, UR6, RZ ;  /* 0x000000060a0a7c10 */ /* 0x000fe4000ff3e0ff */
[C---:B------:R-:W-:Y:S02]  /*0d00*/  IADD3.X R5, PT, PT, R11.reuse, UR5, RZ, P0, !PT ;  /* 0x000000050b057c10 */ /* 0x040fe400087fe4ff */
[----:B------:R-:W-:Y:S02]  /*0d10*/  IADD3.X R11, PT, PT, R11, UR7, RZ, P1, !PT ;  /* 0x000000070b0b7c10 */ /* 0x000fe40008ffe4ff */
[----:B0-----:R-:W-:-:S07]  /*0d20*/  IADD3 R0, PT, PT, -R0, RZ, RZ ;  /* 0x000000ff00007210 */ /* 0x001fce0007ffe1ff */
.L_x_18:
[----:B------:R-:W2:Y:S01]  /*0d30*/  LDG.E R13, desc[UR8][R10.64] ;  /* 0x000000080a0d7981 */ /* 0x000ea2000c1e1900 */
[----:B-----5:R-:W-:-:S03]  /*0d40*/  MOV R15, R2 ;  /* 0x00000002000f7202 */ /* 0x020fc60000000f00 */
[----:B------:R0:W5:Y:S01]  /*0d50*/  LDG.E R2, desc[UR8][R4.64] ;  /* 0x0000000804027981 */ /* 0x000162000c1e1900 */
[----:B------:R-:W-:Y:S01]  /*0d60*/  FSETP.LE.AND P2, PT, R3, R8, PT ;  /* 0x000000080300720b */ /* 0x000fe20003f43000 */
[----:B------:R-:W-:Y:S01]  /*0d70*/  VIADD R0, R0, 0x1 ;  /* 0x0000000100007836 */ /* 0x000fe20000000000 */
[----:B------:R-:W-:Y:S01]  /*0d80*/  BSSY.RECONVERGENT B0, `(.L_x_15) ;  /* 0x000001e000007945 */ /* 0x000fe20003800200 */
[----:B------:R-:W-:-:S03]  /*0d90*/  MOV R17, R3 ;  /* 0x0000000300117202 */ /* 0x000fc60000000f00 */
[----:B------:R-:W-:Y:S02]  /*0da0*/  ISETP.NE.AND P1, PT, R0, RZ, PT ;  /* 0x000000ff0000720c */ /* 0x000fe40003f25270 */
[----:B--2---:R-:W-:Y:S02]  /*0db0*/  FSETP.GT.AND P0, PT, R13, R8, PT ;  /* 0x000000080d00720b */ /* 0x004fe40003f04000 */
[----:B------:R-:W-:-:S11]  /*0dc0*/  MOV R3, R13 ;  /* 0x0000000d00037202 */ /* 0x000fd60000000f00 */
[----:B0-----:R-:W-:Y:S05]  /*0dd0*/  @P0 BRA P2, `(.L_x_16) ;  /* 0x0000000000380947 */ /* 0x001fea0001000000 */
        /* <DEDUP_REMOVED lines=12> */
[----:B------:R-:W-:Y:S01]  /*0ea0*/  MOV R9, R12 ;  /* 0x0000000c00097202 */ /* 0x000fe20000000f00 */
[----:B------:R-:W-:Y:S06]  /*0eb0*/  BRA `(.L_x_17) ;  /* 0x0000000000287947 */ /* 0x000fec0003800000 */
.L_x_16:
        /* <DEDUP_REMOVED lines=9> */
[----:B------:R-:W-:-:S07]  /*0f50*/  MOV R9, R12 ;  /* 0x0000000c00097202 */ /* 0x000fce0000000f00 */
.L_x_17:
[----:B------:R-:W-:Y:S05]  /*0f60*/  BSYNC.RECONVERGENT B0 ;  /* 0x0000000000007941 */ /* 0x000fea0003800200 */
.L_x_15:
[----:B------:R-:W-:Y:S02]  /*0f70*/  IADD3 R4, P0, PT, R4, 0x4, RZ ;  /* 0x0000000404047810 */ /* 0x000fe40007f1e0ff */
[----:B------:R-:W-:-:S03]  /*0f80*/  IADD3 R10, P2, PT, R10, 0x4, RZ ;  /* 0x000000040a0a7810 */ /* 0x000fc60007f5e0ff */
[----:B------:R-:W-:Y:S01]  /*0f90*/  IMAD.X R5, RZ, RZ, R5, P0 ;  /* 0x000000ffff057224 */ /* 0x000fe200000e0605 */
[----:B------:R-:W-:Y:S01]  /*0fa0*/  IADD3.X R11, PT, PT, RZ, R11, RZ, P2, !PT ;  /* 0x0000000bff0b7210 */ /* 0x000fe200017fe4ff */
[----:B------:R-:W-:Y:S08]  /*0fb0*/  @P1 BRA `(.L_x_18) ;  /* 0xfffffffc005c1947 */ /* 0x000ff0000383ffff */
.L_x_14:
[----:B------:R-:W-:-:S13]  /*0fc0*/  ISETP.NE.AND P0, PT, R9, RZ, PT ;  /* 0x000000ff0900720c */ /* 0x000fda0003f05270 */
[----:B------:R-:W-:Y:S05]  /*0fd0*/  @!P0 EXIT ;  /* 0x000000000000894d */ /* 0x000fea0003800000 */
[----:B-----5:R-:W0:Y:S01]  /*0fe0*/  LDC.64 R2, c[0x0][0x380] ;  /* 0x0000e000ff027b82 */ /* 0x020e220000000a00 */
[----:B------:R-:W-:Y:S02]  /*0ff0*/  HFMA2 R5, -RZ, RZ, 0, 5.9604644775390625e-08 ;  /* 0x00000001ff057431 */ /* 0x000fe400000001ff */
[----:B0-----:R-:W-:-:S05]  /*1000*/  IMAD.WIDE R2, R7, 0x4, R2 ;  /* 0x0000000407027825 */ /* 0x001fca00078e0202 */
[----:B------:R-:W-:Y:S01]  /*1010*/  STG.E desc[UR8][R2.64], R5 ;  /* 0x0000000502007986 */ /* 0x000fe2000c101908 */
[----:B------:R-:W-:Y:S05]  /*1020*/  EXIT ;  /* 0x000000000000794d */ /* 0x000fea0003800000 */
.L_x_19:
[----:B------:R-:W-:-:S00]  /*1030*/  BRA `(.L_x_19) ;  /* 0xfffffffc00fc7947 */ /* 0x000fc0000383ffff */
[----:B------:R-:W-:-:S00]  /*1040*/  NOP ;  /* 0x0000000000007918 */ /* 0x000fc00000000000 */
        /* <DEDUP_REMOVED lines=11> */
.L_x_20:


//--------------------- .nv.shared.reserved.0     --------------------------
	.section	.nv.shared.reserved.0,"aw",@nobits
	.weak		__nv_reservedSMEM_offset_0_alias
	.size		__nv_reservedSMEM_offset_0_alias, 0, 64
	.other		__nv_reservedSMEM_offset_0_alias,@"STO_CUDA_RESERVED_SHARED STV_DEFAULT"
__nv_reservedSMEM_offset_0_alias:
	.zero		0
	.zero		64


//--------------------- .nv.constant0._Z14poly2mask_cudaPiiiPfS0_i --------------------------
	.section	.nv.constant0._Z14poly2mask_cudaPiiiPfS0_i,"a",@progbits
	.sectionflags	@""
	.align	4
.nv.constant0._Z14poly2mask_cudaPiiiPfS0_i:
	.zero		932


//--------------------- SYMBOLS --------------------------

	.type		.nv.reservedSmem.offset0,@object
	.size		.nv.reservedSmem.offset0,0x4
